//
// Generated by NVIDIA NVVM Compiler
//
// Compiler Build ID: CL-36424714
// Cuda compilation tools, release 13.0, V13.0.88
// Based on NVVM 20.0.0
//

.version 9.0
.target sm_100
.address_size 64

	// .globl	_Z14crossCorrelatePfS_
.const .align 4 .b8 d_kernel[256];

.visible .entry _Z14crossCorrelatePfS_(
	.param .u64 .ptr .align 1 _Z14crossCorrelatePfS__param_0,
	.param .u64 .ptr .align 1 _Z14crossCorrelatePfS__param_1
)
{
	.reg .pred 	%p<3>;
	.reg .b32 	%r<13>;
	.reg .b32 	%f<52>;
	.reg .b64 	%rd<24>;

	ld.param.u64 	%rd9, [_Z14crossCorrelatePfS__param_0];
	ld.param.u64 	%rd10, [_Z14crossCorrelatePfS__param_1];
	mov.u32 	%r1, %tid.y;
	mov.u32 	%r5, %tid.x;
	max.u32 	%r6, %r1, %r5;
	setp.gt.u32 	%p1, %r6, 248;
	@%p1 bra 	$L__BB0_4;
	cvta.to.global.u64 	%rd12, %rd9;
	shl.b32 	%r8, %r1, 8;
	add.s32 	%r9, %r5, %r8;
	mul.wide.u32 	%rd13, %r9, 4;
	add.s64 	%rd14, %rd13, %rd12;
	add.s64 	%rd22, %rd14, 16;
	add.s32 	%r10, %r9, 256;
	mul.wide.u32 	%rd15, %r10, 4;
	add.s64 	%rd16, %rd15, %rd12;
	add.s64 	%rd21, %rd16, 16;
	mov.u64 	%rd17, d_kernel;
	add.s64 	%rd23, %rd17, 32;
	mov.f32 	%f51, 0f00000000;
	mov.b32 	%r12, 0;
$L__BB0_2:
	ld.global.f32 	%f4, [%rd22+-16];
	ld.const.f32 	%f5, [%rd23+-32];
	fma.rn.f32 	%f6, %f4, %f5, %f51;
	ld.global.f32 	%f7, [%rd22+-12];
	ld.const.f32 	%f8, [%rd23+-28];
	fma.rn.f32 	%f9, %f7, %f8, %f6;
	ld.global.f32 	%f10, [%rd22+-8];
	ld.const.f32 	%f11, [%rd23+-24];
	fma.rn.f32 	%f12, %f10, %f11, %f9;
	ld.global.f32 	%f13, [%rd22+-4];
	ld.const.f32 	%f14, [%rd23+-20];
	fma.rn.f32 	%f15, %f13, %f14, %f12;
	ld.global.f32 	%f16, [%rd22];
	ld.const.f32 	%f17, [%rd23+-16];
	fma.rn.f32 	%f18, %f16, %f17, %f15;
	ld.global.f32 	%f19, [%rd22+4];
	ld.const.f32 	%f20, [%rd23+-12];
	fma.rn.f32 	%f21, %f19, %f20, %f18;
	ld.global.f32 	%f22, [%rd22+8];
	ld.const.f32 	%f23, [%rd23+-8];
	fma.rn.f32 	%f24, %f22, %f23, %f21;
	ld.global.f32 	%f25, [%rd22+12];
	ld.const.f32 	%f26, [%rd23+-4];
	fma.rn.f32 	%f27, %f25, %f26, %f24;
	ld.global.f32 	%f28, [%rd21+-16];
	ld.const.f32 	%f29, [%rd23];
	fma.rn.f32 	%f30, %f28, %f29, %f27;
	ld.global.f32 	%f31, [%rd21+-12];
	ld.const.f32 	%f32, [%rd23+4];
	fma.rn.f32 	%f33, %f31, %f32, %f30;
	ld.global.f32 	%f34, [%rd21+-8];
	ld.const.f32 	%f35, [%rd23+8];
	fma.rn.f32 	%f36, %f34, %f35, %f33;
	ld.global.f32 	%f37, [%rd21+-4];
	ld.const.f32 	%f38, [%rd23+12];
	fma.rn.f32 	%f39, %f37, %f38, %f36;
	ld.global.f32 	%f40, [%rd21];
	ld.const.f32 	%f41, [%rd23+16];
	fma.rn.f32 	%f42, %f40, %f41, %f39;
	ld.global.f32 	%f43, [%rd21+4];
	ld.const.f32 	%f44, [%rd23+20];
	fma.rn.f32 	%f45, %f43, %f44, %f42;
	ld.global.f32 	%f46, [%rd21+8];
	ld.const.f32 	%f47, [%rd23+24];
	fma.rn.f32 	%f48, %f46, %f47, %f45;
	ld.global.f32 	%f49, [%rd21+12];
	ld.const.f32 	%f50, [%rd23+28];
	fma.rn.f32 	%f51, %f49, %f50, %f48;
	add.s32 	%r12, %r12, 2;
	add.s64 	%rd23, %rd23, 64;
	add.s64 	%rd22, %rd22, 2048;
	add.s64 	%rd21, %rd21, 2048;
	setp.ne.s32 	%p2, %r12, 8;
	@%p2 bra 	$L__BB0_2;
	mad.lo.s32 	%r11, %r1, 249, %r5;
	cvta.to.global.u64 	%rd18, %rd10;
	mul.wide.u32 	%rd19, %r11, 4;
	add.s64 	%rd20, %rd18, %rd19;
	st.global.f32 	[%rd20], %f51;
$L__BB0_4:
	ret;

}


// ===== COMPILED SASS (sm_100) =====

	.target	sm_100

	.elftype	@"ET_EXEC"


//--------------------- .note.nv.tkinfo           --------------------------
	.section	.note.nv.tkinfo,"",@"SHT_NOTE"
	.sectionflags	@"SHF_NOTE_NV_TKINFO"
	.tkinfo
        /*0018*/ 	.word	0x00000002
        /*0030*/ 	.string	""
        /*0030*/ 	.string	"ptxas"
        /*0030*/ 	.string	"Cuda compilation tools, release 13.0, V13.0.88"
        /*0030*/ 	.string	"Build cuda_13.0.r13.0/compiler.36424714_0"
        /*0030*/ 	.string	"-arch sm_100 -m 64 "



//--------------------- .note.nv.cuinfo           --------------------------
	.section	.note.nv.cuinfo,"",@"SHT_NOTE"
	.sectionflags	@"SHF_NOTE_NV_CUINFO"
        /*0018*/ 	.short	0x0002
        /*001a*/ 	.short	0x0064
        /*001c*/ 	.short	0x0082
	.zero		2


//--------------------- .nv.info                  --------------------------
	.section	.nv.info,"",@"SHT_CUDA_INFO"
	.align	4


	//----- nvinfo : EIATTR_REGCOUNT
	.align		4
        /*0000*/ 	.byte	0x04, 0x2f
        /*0002*/ 	.short	(.L_2 - .L_1)
	.align		4
.L_1:
        /*0004*/ 	.word	index@(_Z14crossCorrelatePfS_)
        /*0008*/ 	.word	0x0000001f


	//----- nvinfo : EIATTR_FRAME_SIZE
	.align		4
.L_2:
        /*000c*/ 	.byte	0x04, 0x11
        /*000e*/ 	.short	(.L_4 - .L_3)
	.align		4
.L_3:
        /*0010*/ 	.word	index@(_Z14crossCorrelatePfS_)
        /*0014*/ 	.word	0x00000000


	//----- nvinfo : EIATTR_MIN_STACK_SIZE
	.align		4
.L_4:
        /*0018*/ 	.byte	0x04, 0x12
        /*001a*/ 	.short	(.L_6 - .L_5)
	.align		4
.L_5:
        /*001c*/ 	.word	index@(_Z14crossCorrelatePfS_)
        /*0020*/ 	.word	0x00000000
.L_6:


//--------------------- .nv.compat                --------------------------
	.section	.nv.compat,"",@"SHT_CUDA_COMPAT_INFO"
	.align	4
        /*0000*/ 	.byte	0x02, 0x09, 0x00, 0x00, 0x02, 0x02, 0x01, 0x00, 0x02, 0x05, 0x05, 0x00, 0x03, 0x07, 0x01, 0x01
        /*0010*/ 	.byte	0x02, 0x03, 0x00, 0x00, 0x02, 0x06, 0x01, 0x00, 0x04, 0x0b, 0x08, 0x00, 0x09, 0x00, 0x00, 0x00
        /*0020*/ 	.byte	0x00, 0x00, 0x00, 0x00


//--------------------- .nv.info._Z14crossCorrelatePfS_ --------------------------
	.section	.nv.info._Z14crossCorrelatePfS_,"",@"SHT_CUDA_INFO"
	.sectionflags	@""
	.align	4


	//----- nvinfo : EIATTR_CUDA_API_VERSION
	.align		4
        /*0000*/ 	.byte	0x04, 0x37
        /*0002*/ 	.short	(.L_8 - .L_7)
.L_7:
        /*0004*/ 	.word	0x00000082


	//----- nvinfo : EIATTR_KPARAM_INFO
	.align		4
.L_8:
        /*0008*/ 	.byte	0x04, 0x17
        /*000a*/ 	.short	(.L_10 - .L_9)
.L_9:
        /*000c*/ 	.word	0x00000000
        /*0010*/ 	.short	0x0001
        /*0012*/ 	.short	0x0008
        /*0014*/ 	.byte	0x00, 0xf5, 0x21, 0x00


	//----- nvinfo : EIATTR_KPARAM_INFO
	.align		4
.L_10:
        /*0018*/ 	.byte	0x04, 0x17
        /*001a*/ 	.short	(.L_12 - .L_11)
.L_11:
        /*001c*/ 	.word	0x00000000
        /*0020*/ 	.short	0x0000
        /*0022*/ 	.short	0x0000
        /*0024*/ 	.byte	0x00, 0xf5, 0x21, 0x00


	//----- nvinfo : EIATTR_SPARSE_MMA_MASK
	.align		4
.L_12:
        /*0028*/ 	.byte	0x03, 0x50
        /*002a*/ 	.short	0x0000


	//----- nvinfo : EIATTR_MAXREG_COUNT
	.align		4
        /*002c*/ 	.byte	0x03, 0x1b
        /*002e*/ 	.short	0x00ff


	//----- nvinfo : EIATTR_MERCURY_ISA_VERSION
	.align		4
        /*0030*/ 	.byte	0x03, 0x5f
        /*0032*/ 	.short	0x0101


	//----- nvinfo : EIATTR_VRC_CTA_INIT_COUNT
	.align		4
        /*0034*/ 	.byte	0x02, 0x4a
	.zero		1
	.zero		1


	//----- nvinfo : EIATTR_EXIT_INSTR_OFFSETS
	.align		4
        /*0038*/ 	.byte	0x04, 0x1c
        /*003a*/ 	.short	(.L_14 - .L_13)


	//   ....[0]....
.L_13:
        /*003c*/ 	.word	0x00000050


	//   ....[1]....
        /*0040*/ 	.word	0x00000a00


	//----- nvinfo : EIATTR_CBANK_PARAM_SIZE
	.align		4
.L_14:
        /*0044*/ 	.byte	0x03, 0x19
        /*0046*/ 	.short	0x0010


	//----- nvinfo : EIATTR_PARAM_CBANK
	.align		4
        /*0048*/ 	.byte	0x04, 0x0a
        /*004a*/ 	.short	(.L_16 - .L_15)
	.align		4
.L_15:
        /*004c*/ 	.word	index@(.nv.constant0._Z14crossCorrelatePfS_)
        /*0050*/ 	.short	0x0380
        /*0052*/ 	.short	0x0010


	//----- nvinfo : EIATTR_SW_WAR
	.align		4
.L_16:
        /*0054*/ 	.byte	0x04, 0x36
        /*0056*/ 	.short	(.L_18 - .L_17)
.L_17:
        /*0058*/ 	.word	0x00000008
.L_18:


//--------------------- .nv.callgraph             --------------------------
	.section	.nv.callgraph,"",@"SHT_CUDA_CALLGRAPH"
	.align	4
	.sectionentsize	8
	.align		4
        /*0000*/ 	.word	0x00000000
	.align		4
        /*0004*/ 	.word	0xffffffff
	.align		4
        /*0008*/ 	.word	0x00000000
	.align		4
        /*000c*/ 	.word	0xfffffffe
	.align		4
        /*0010*/ 	.word	0x00000000
	.align		4
        /*0014*/ 	.word	0xfffffffd
	.align		4
        /*0018*/ 	.word	0x00000000
	.align		4
        /*001c*/ 	.word	0xfffffffc


//--------------------- .nv.constant3             --------------------------
	.section	.nv.constant3,"a",@progbits
	.align	4
.nv.constant3:
	.type		d_kernel,@object
	.size		d_kernel,(.L_0 - d_kernel)
d_kernel:
	.zero		256
.L_0:


//--------------------- .text._Z14crossCorrelatePfS_ --------------------------
	.section	.text._Z14crossCorrelatePfS_,"ax",@progbits
	.align	128
        .global         _Z14crossCorrelatePfS_
        .type           _Z14crossCorrelatePfS_,@function
        .size           _Z14crossCorrelatePfS_,(.L_x_1 - _Z14crossCorrelatePfS_)
        .other          _Z14crossCorrelatePfS_,@"STO_CUDA_ENTRY STV_DEFAULT"
_Z14crossCorrelatePfS_:
.text._Z14crossCorrelatePfS_:
[----:B------:R-:W-:Y:S01]  /*0000*/  LDC R1, c[0x0][0x37c] ;  /* 0x0000df00ff017b82 */ /* 0x000fe20000000800 */
[----:B------:R-:W0:Y:S01]  /*0010*/  S2R R7, SR_TID.Y ;  /* 0x0000000000077919 */ /* 0x000e220000002200 */
[----:B------:R-:W0:Y:S02]  /*0020*/  S2R R6, SR_TID.X ;  /* 0x0000000000067919 */ /* 0x000e240000002100 */
[----:B0-----:R-:W-:-:S04]  /*0030*/  VIMNMX.U32 R0, PT, PT, R7, R6, !PT ;  /* 0x0000000607007248 */ /* 0x001fc80007fe0000 */
[----:B------:R-:W-:-:S13]  /*0040*/  ISETP.GT.U32.AND P0, PT, R0, 0xf8, PT ;  /* 0x000000f80000780c */ /* 0x000fda0003f04070 */
[----:B------:R-:W-:Y:S05]  /*0050*/  @P0 EXIT ;  /* 0x000000000000094d */ /* 0x000fea0003800000 */
[----:B------:R-:W0:Y:S01]  /*0060*/  LDC.64 R2, c[0x0][0x380] ;  /* 0x0000e000ff027b82 */ /* 0x000e220000000a00 */
[----:B------:R-:W1:Y:S01]  /*0070*/  LDCU.64 UR4, c[0x0][0x358] ;  /* 0x00006b00ff0477ac */ /* 0x000e620008000a00 */
[----:B------:R-:W-:Y:S01]  /*0080*/  LEA R9, R7, R6, 0x8 ;  /* 0x0000000607097211 */ /* 0x000fe200078e40ff */
[----:B------:R-:W2:Y:S01]  /*0090*/  LDCU.128 UR8, c[0x3][URZ] ;  /* 0x00c00000ff0877ac */ /* 0x000ea20008000c00 */
[----:B------:R-:W3:Y:S03]  /*00a0*/  LDCU.128 UR12, c[0x3][0x20] ;  /* 0x00c00400ff0c77ac */ /* 0x000ee60008000c00 */
[----:B0-----:R-:W-:-:S05]  /*00b0*/  IMAD.WIDE.U32 R4, R9, 0x4, R2 ;  /* 0x0000000409047825 */ /* 0x001fca00078e0002 */
[----:B-1----:R-:W2:Y:S04]  /*00c0*/  LDG.E R0, desc[UR4][R4.64] ;  /* 0x0000000404007981 */ /* 0x002ea8000c1e1900 */
[----:B------:R-:W4:Y:S04]  /*00d0*/  LDG.E R23, desc[UR4][R4.64+0x4] ;  /* 0x0000040404177981 */ /* 0x000f28000c1e1900 */
[----:B------:R-:W5:Y:S04]  /*00e0*/  LDG.E R22, desc[UR4][R4.64+0x8] ;  /* 0x0000080404167981 */ /* 0x000f68000c1e1900 */
[----:B------:R-:W3:Y:S04]  /*00f0*/  LDG.E R19, desc[UR4][R4.64+0xc] ;  /* 0x00000c0404137981 */ /* 0x000ee8000c1e1900 */
[----:B------:R-:W3:Y:S01]  /*0100*/  LDG.E R26, desc[UR4][R4.64+0x10] ;  /* 0x00001004041a7981 */ /* 0x000ee2000c1e1900 */
[----:B------:R-:W-:-:S03]  /*0110*/  IADD3 R9, PT, PT, R9, 0x100, RZ ;  /* 0x0000010009097810 */ /* 0x000fc60007ffe0ff */
[----:B------:R-:W3:Y:S04]  /*0120*/  LDG.E R27, desc[UR4][R4.64+0x14] ;  /* 0x00001404041b7981 */ /* 0x000ee8000c1e1900 */
[----:B------:R-:W3:Y:S01]  /*0130*/  LDG.E R20, desc[UR4][R4.64+0x18] ;  /* 0x0000180404147981 */ /* 0x000ee2000c1e1900 */
[----:B------:R-:W-:-:S03]  /*0140*/  IMAD.WIDE.U32 R2, R9, 0x4, R2 ;  /* 0x0000000409027825 */ /* 0x000fc600078e0002 */
[----:B------:R-:W3:Y:S04]  /*0150*/  LDG.E R12, desc[UR4][R4.64+0x1c] ;  /* 0x00001c04040c7981 */ /* 0x000ee8000c1e1900 */
        /* <DEDUP_REMOVED lines=12> */
[----:B------:R-:W3:Y:S01]  /*0220*/  LDG.E R25, desc[UR4][R4.64+0x810] ;  /* 0x0008100404197981 */ /* 0x000ee2000c1e1900 */
[----:B--2---:R-:W-:-:S04]  /*0230*/  FFMA R0, R0, UR8, RZ ;  /* 0x0000000800007c23 */ /* 0x004fc800080000ff */
[----:B----4-:R-:W-:Y:S02]  /*0240*/  FFMA R23, R23, UR9, R0 ;  /* 0x0000000917177c23 */ /* 0x010fe40008000000 */
[----:B------:R-:W2:Y:S02]  /*0250*/  LDG.E R0, desc[UR4][R2.64+0x804] ;  /* 0x0008040402007981 */ /* 0x000ea4000c1e1900 */
[----:B-----5:R-:W-:Y:S02]  /*0260*/  FFMA R22, R22, UR10, R23 ;  /* 0x0000000a16167c23 */ /* 0x020fe40008000017 */
[----:B------:R-:W4:Y:S02]  /*0270*/  LDG.E R23, desc[UR4][R4.64+0x814] ;  /* 0x0008140404177981 */ /* 0x000f24000c1e1900 */
[----:B---3--:R-:W-:Y:S01]  /*0280*/  FFMA R19, R19, UR11, R22 ;  /* 0x0000000b13137c23 */ /* 0x008fe20008000016 */
[----:B------:R-:W0:Y:S01]  /*0290*/  LDCU.128 UR8, c[0x3][0x10] ;  /* 0x00c00200ff0877ac */ /* 0x000e220008000c00 */
[----:B------:R-:W3:Y:S02]  /*02a0*/  LDG.E R22, desc[UR4][R4.64+0x818] ;  /* 0x0008180404167981 */ /* 0x000ee4000c1e1900 */
[----:B0-----:R-:W-:-:S02]  /*02b0*/  FFMA R26, R26, UR8, R19 ;  /* 0x000000081a1a7c23 */ /* 0x001fc40008000013 */
[----:B------:R-:W5:Y:S02]  /*02c0*/  LDG.E R19, desc[UR4][R4.64+0x81c] ;  /* 0x00081c0404137981 */ /* 0x000f64000c1e1900 */
[----:B------:R-:W-:-:S04]  /*02d0*/  FFMA R27, R27, UR9, R26 ;  /* 0x000000091b1b7c23 */ /* 0x000fc8000800001a */
[----:B------:R-:W-:Y:S02]  /*02e0*/  FFMA R27, R20, UR10, R27 ;  /* 0x0000000a141b7c23 */ /* 0x000fe4000800001b */
[----:B------:R-:W2:Y:S02]  /*02f0*/  LDG.E R20, desc[UR4][R2.64+0x800] ;  /* 0x0008000402147981 */ /* 0x000ea4000c1e1900 */
[----:B------:R-:W-:Y:S01]  /*0300*/  FFMA R27, R12, UR11, R27 ;  /* 0x0000000b0c1b7c23 */ /* 0x000fe2000800001b */
[----:B------:R-:W0:Y:S03]  /*0310*/  LDCU.128 UR8, c[0x3][0x30] ;  /* 0x00c00600ff0877ac */ /* 0x000e260008000c00 */
[----:B------:R-:W-:Y:S02]  /*0320*/  FFMA R12, R8, UR12, R27 ;  /* 0x0000000c080c7c23 */ /* 0x000fe4000800001b */
[----:B------:R-:W2:Y:S02]  /*0330*/  LDG.E R8, desc[UR4][R2.64+0x808] ;  /* 0x0008080402087981 */ /* 0x000ea4000c1e1900 */
[----:B------:R-:W-:-:S02]  /*0340*/  FFMA R27, R9, UR13, R12 ;  /* 0x0000000d091b7c23 */ /* 0x000fc4000800000c */
[----:B------:R-:W2:Y:S02]  /*0350*/  LDG.E R9, desc[UR4][R2.64+0x80c] ;  /* 0x00080c0402097981 */ /* 0x000ea4000c1e1900 */
[----:B------:R-:W-:Y:S02]  /*0360*/  FFMA R12, R10, UR14, R27 ;  /* 0x0000000e0a0c7c23 */ /* 0x000fe4000800001b */
[----:B------:R-:W2:Y:S02]  /*0370*/  LDG.E R10, desc[UR4][R2.64+0x810] ;  /* 0x00081004020a7981 */ /* 0x000ea4000c1e1900 */
[----:B------:R-:W-:Y:S01]  /*0380*/  FFMA R26, R11, UR15, R12 ;  /* 0x0000000f0b1a7c23 */ /* 0x000fe2000800000c */
[----:B------:R-:W1:Y:S01]  /*0390*/  LDCU.128 UR12, c[0x3][0x40] ;  /* 0x00c00800ff0c77ac */ /* 0x000e620008000c00 */
[----:B------:R-:W2:Y:S04]  /*03a0*/  LDG.E R11, desc[UR4][R2.64+0x814] ;  /* 0x00081404020b7981 */ /* 0x000ea8000c1e1900 */
[----:B------:R-:W2:Y:S01]  /*03b0*/  LDG.E R12, desc[UR4][R2.64+0x818] ;  /* 0x00081804020c7981 */ /* 0x000ea2000c1e1900 */
[----:B0-----:R-:W-:-:S03]  /*03c0*/  FFMA R27, R13, UR8, R26 ;  /* 0x000000080d1b7c23 */ /* 0x001fc6000800001a */
[----:B------:R-:W2:Y:S01]  /*03d0*/  LDG.E R13, desc[UR4][R2.64+0x81c] ;  /* 0x00081c04020d7981 */ /* 0x000ea2000c1e1900 */
[----:B------:R-:W-:-:S03]  /*03e0*/  FFMA R26, R14, UR9, R27 ;  /* 0x000000090e1a7c23 */ /* 0x000fc6000800001b */
[----:B------:R-:W2:Y:S01]  /*03f0*/  LDG.E R14, desc[UR4][R4.64+0x1000] ;  /* 0x00100004040e7981 */ /* 0x000ea2000c1e1900 */
[----:B------:R-:W-:-:S03]  /*0400*/  FFMA R26, R15, UR10, R26 ;  /* 0x0000000a0f1a7c23 */ /* 0x000fc6000800001a */
[----:B------:R-:W2:Y:S01]  /*0410*/  LDG.E R15, desc[UR4][R4.64+0x1004] ;  /* 0x00100404040f7981 */ /* 0x000ea2000c1e1900 */
[----:B------:R-:W-:Y:S01]  /*0420*/  FFMA R17, R17, UR11, R26 ;  /* 0x0000000b11117c23 */ /* 0x000fe2000800001a */
[----:B------:R-:W0:Y:S03]  /*0430*/  LDCU.128 UR8, c[0x3][0x50] ;  /* 0x00c00a00ff0877ac */ /* 0x000e260008000c00 */
[----:B-1----:R-:W-:Y:S02]  /*0440*/  FFMA R27, R16, UR12, R17 ;  /* 0x0000000c101b7c23 */ /* 0x002fe40008000011 */
[----:B------:R-:W2:Y:S04]  /*0450*/  LDG.E R16, desc[UR4][R4.64+0x1008] ;  /* 0x0010080404107981 */ /* 0x000ea8000c1e1900 */
[----:B------:R-:W2:Y:S01]  /*0460*/  LDG.E R17, desc[UR4][R4.64+0x100c] ;  /* 0x00100c0404117981 */ /* 0x000ea2000c1e1900 */
[----:B------:R-:W-:-:S03]  /*0470*/  FFMA R26, R18, UR13, R27 ;  /* 0x0000000d121a7c23 */ /* 0x000fc6000800001b */
[----:B------:R-:W2:Y:S01]  /*0480*/  LDG.E R18, desc[UR4][R4.64+0x1010] ;  /* 0x0010100404127981 */ /* 0x000ea2000c1e1900 */
[----:B------:R-:W-:-:S03]  /*0490*/  FFMA R27, R21, UR14, R26 ;  /* 0x0000000e151b7c23 */ /* 0x000fc6000800001a */
[----:B------:R-:W2:Y:S01]  /*04a0*/  LDG.E R21, desc[UR4][R4.64+0x1014] ;  /* 0x0010140404157981 */ /* 0x000ea2000c1e1900 */
[----:B------:R-:W-:Y:S01]  /*04b0*/  FFMA R26, R24, UR15, R27 ;  /* 0x0000000f181a7c23 */ /* 0x000fe2000800001b */
[----:B------:R-:W2:Y:S02]  /*04c0*/  LDCU.128 UR12, c[0x3][0x60] ;  /* 0x00c00c00ff0c77ac */ /* 0x000ea40008000c00 */
[----:B------:R-:W2:Y:S01]  /*04d0*/  LDG.E R24, desc[UR4][R4.64+0x1018] ;  /* 0x0010180404187981 */ /* 0x000ea2000c1e1900 */
[----:B0-----:R-:W-:-:S03]  /*04e0*/  FFMA R26, R25, UR8, R26 ;  /* 0x00000008191a7c23 */ /* 0x001fc6000800001a */
[----:B------:R-:W2:Y:S01]  /*04f0*/  LDG.E R25, desc[UR4][R4.64+0x101c] ;  /* 0x00101c0404197981 */ /* 0x000ea2000c1e1900 */
[----:B----4-:R-:W-:-:S03]  /*0500*/  FFMA R27, R23, UR9, R26 ;  /* 0x00000009171b7c23 */ /* 0x010fc6000800001a */
[----:B------:R-:W4:Y:S01]  /*0510*/  LDG.E R23, desc[UR4][R2.64+0x1000] ;  /* 0x0010000402177981 */ /* 0x000f22000c1e1900 */
[----:B---3--:R-:W-:-:S03]  /*0520*/  FFMA R26, R22, UR10, R27 ;  /* 0x0000000a161a7c23 */ /* 0x008fc6000800001b */
[----:B------:R-:W3:Y:S01]  /*0530*/  LDG.E R22, desc[UR4][R2.64+0x1004] ;  /* 0x0010040402167981 */ /* 0x000ee2000c1e1900 */
[----:B-----5:R-:W-:Y:S01]  /*0540*/  FFMA R19, R19, UR11, R26 ;  /* 0x0000000b13137c23 */ /* 0x020fe2000800001a */
[----:B------:R-:W0:Y:S03]  /*0550*/  LDCU.128 UR8, c[0x3][0x70] ;  /* 0x00c00e00ff0877ac */ /* 0x000e260008000c00 */
[----:B--2---:R-:W-:Y:S02]  /*0560*/  FFMA R27, R20, UR12, R19 ;  /* 0x0000000c141b7c23 */ /* 0x004fe40008000013 */
[----:B------:R-:W2:Y:S02]  /*0570*/  LDG.E R19, desc[UR4][R2.64+0x1008] ;  /* 0x0010080402137981 */ /* 0x000ea4000c1e1900 */
[----:B------:R-:W-:Y:S02]  /*0580*/  FFMA R27, R0, UR13, R27 ;  /* 0x0000000d001b7c23 */ /* 0x000fe4000800001b */
[----:B------:R-:W5:Y:S02]  /*0590*/  LDG.E R0, desc[UR4][R2.64+0x100c] ;  /* 0x00100c0402007981 */ /* 0x000f64000c1e1900 */
[----:B------:R-:W-:-:S02]  /*05a0*/  FFMA R20, R8, UR14, R27 ;  /* 0x0000000e08147c23 */ /* 0x000fc4000800001b */
[----:B------:R-:W5:Y:S02]  /*05b0*/  LDG.E R8, desc[UR4][R2.64+0x1010] ;  /* 0x0010100402087981 */ /* 0x000f64000c1e1900 */
[----:B------:R-:W-:Y:S01]  /*05c0*/  FFMA R27, R9, UR15, R20 ;  /* 0x0000000f091b7c23 */ /* 0x000fe20008000014 */
[----:B------:R-:W1:Y:S01]  /*05d0*/  LDCU.128 UR12, c[0x3][0x80] ;  /* 0x00c01000ff0c77ac */ /* 0x000e620008000c00 */
[----:B------:R-:W5:Y:S02]  /*05e0*/  LDG.E R9, desc[UR4][R2.64+0x1014] ;  /* 0x0010140402097981 */ /* 0x000f64000c1e1900 */
[----:B0-----:R-:W-:Y:S02]  /*05f0*/  FFMA R20, R10, UR8, R27 ;  /* 0x000000080a147c23 */ /* 0x001fe4000800001b */
[----:B------:R-:W5:Y:S02]  /*0600*/  LDG.E R10, desc[UR4][R2.64+0x1018] ;  /* 0x00101804020a7981 */ /* 0x000f64000c1e1900 */
[----:B------:R-:W-:-:S02]  /*0610*/  FFMA R27, R11, UR9, R20 ;  /* 0x000000090b1b7c23 */ /* 0x000fc40008000014 */
[----:B------:R-:W5:Y:S02]  /*0620*/  LDG.E R11, desc[UR4][R2.64+0x101c] ;  /* 0x00101c04020b7981 */ /* 0x000f64000c1e1900 */
[----:B------:R-:W-:Y:S02]  /*0630*/  FFMA R20, R12, UR10, R27 ;  /* 0x0000000a0c147c23 */ /* 0x000fe4000800001b */
[----:B------:R-:W5:Y:S02]  /*0640*/  LDG.E R12, desc[UR4][R4.64+0x1800] ;  /* 0x00180004040c7981 */ /* 0x000f64000c1e1900 */
[----:B------:R-:W-:Y:S01]  /*0650*/  FFMA R27, R13, UR11, R20 ;  /* 0x0000000b0d1b7c23 */ /* 0x000fe20008000014 */
[----:B------:R-:W0:Y:S01]  /*0660*/  LDCU.128 UR8, c[0x3][0x90] ;  /* 0x00c01200ff0877ac */ /* 0x000e220008000c00 */
[----:B------:R-:W5:Y:S04]  /*0670*/  LDG.E R13, desc[UR4][R4.64+0x1804] ;  /* 0x00180404040d7981 */ /* 0x000f68000c1e1900 */
[----:B------:R-:W5:Y:S01]  /*0680*/  LDG.E R20, desc[UR4][R4.64+0x1808] ;  /* 0x0018080404147981 */ /* 0x000f62000c1e1900 */
[----:B-1----:R-:W-:-:S03]  /*0690*/  FFMA R26, R14, UR12, R27 ;  /* 0x0000000c0e1a7c23 */ /* 0x002fc6000800001b */
[----:B------:R-:W5:Y:S01]  /*06a0*/  LDG.E R14, desc[UR4][R4.64+0x180c] ;  /* 0x00180c04040e7981 */ /* 0x000f62000c1e1900 */
[----:B------:R-:W-:-:S03]  /*06b0*/  FFMA R27, R15, UR13, R26 ;  /* 0x0000000d0f1b7c23 */ /* 0x000fc6000800001a */
[----:B------:R-:W5:Y:S01]  /*06c0*/  LDG.E R15, desc[UR4][R4.64+0x1810] ;  /* 0x00181004040f7981 */ /* 0x000f62000c1e1900 */
[----:B------:R-:W-:-:S03]  /*06d0*/  FFMA R26, R16, UR14, R27 ;  /* 0x0000000e101a7c23 */ /* 0x000fc6000800001b */
[----:B------:R-:W5:Y:S01]  /*06e0*/  LDG.E R16, desc[UR4][R4.64+0x1814] ;  /* 0x0018140404107981 */ /* 0x000f62000c1e1900 */
[----:B------:R-:W-:Y:S01]  /*06f0*/  FFMA R27, R17, UR15, R26 ;  /* 0x0000000f111b7c23 */ /* 0x000fe2000800001a */
[----:B------:R-:W4:Y:S02]  /*0700*/  LDCU.128 UR12, c[0x3][0xa0] ;  /* 0x00c01400ff0c77ac */ /* 0x000f240008000c00 */
[----:B------:R-:W5:Y:S01]  /*0710*/  LDG.E R17, desc[UR4][R4.64+0x1818] ;  /* 0x0018180404117981 */ /* 0x000f62000c1e1900 */
[----:B0-----:R-:W-:-:S03]  /*0720*/  FFMA R28, R18, UR8, R27 ;  /* 0x00000008121c7c23 */ /* 0x001fc6000800001b */
[----:B------:R-:W5:Y:S01]  /*0730*/  LDG.E R26, desc[UR4][R4.64+0x181c] ;  /* 0x00181c04041a7981 */ /* 0x000f62000c1e1900 */
[----:B------:R-:W-:-:S03]  /*0740*/  FFMA R27, R21, UR9, R28 ;  /* 0x00000009151b7c23 */ /* 0x000fc6000800001c */
[----:B------:R-:W5:Y:S01]  /*0750*/  LDG.E R18, desc[UR4][R2.64+0x1800] ;  /* 0x0018000402127981 */ /* 0x000f62000c1e1900 */
[----:B------:R-:W-:-:S03]  /*0760*/  FFMA R24, R24, UR10, R27 ;  /* 0x0000000a18187c23 */ /* 0x000fc6000800001b */
[----:B------:R-:W5:Y:S01]  /*0770*/  LDG.E R21, desc[UR4][R2.64+0x1804] ;  /* 0x0018040402157981 */ /* 0x000f62000c1e1900 */
[----:B------:R-:W-:Y:S01]  /*0780*/  FFMA R28, R25, UR11, R24 ;  /* 0x0000000b191c7c23 */ /* 0x000fe20008000018 */
[----:B------:R-:W0:Y:S02]  /*0790*/  LDCU.128 UR8, c[0x3][0xb0] ;  /* 0x00c01600ff0877ac */ /* 0x000e240008000c00 */
[----:B------:R-:W5:Y:S04]  /*07a0*/  LDG.E R27, desc[UR4][R2.64+0x1808] ;  /* 0x00180804021b7981 */ /* 0x000f68000c1e1900 */
[----:B------:R-:W5:Y:S04]  /*07b0*/  LDG.E R25, desc[UR4][R2.64+0x180c] ;  /* 0x00180c0402197981 */ /* 0x000f68000c1e1900 */
[----:B------:R-:W5:Y:S04]  /*07c0*/  LDG.E R24, desc[UR4][R2.64+0x1810] ;  /* 0x0018100402187981 */ /* 0x000f68000c1e1900 */
[----:B------:R-:W5:Y:S04]  /*07d0*/  LDG.E R4, desc[UR4][R2.64+0x1814] ;  /* 0x0018140402047981 */ /* 0x000f68000c1e1900 */
[----:B------:R-:W5:Y:S01]  /*07e0*/  LDG.E R5, desc[UR4][R2.64+0x181c] ;  /* 0x00181c0402057981 */ /* 0x000f62000c1e1900 */
[----:B----4-:R-:W-:-:S04]  /*07f0*/  FFMA R23, R23, UR12, R28 ;  /* 0x0000000c17177c23 */ /* 0x010fc8000800001c */
[----:B---3--:R-:W-:Y:S02]  /*0800*/  FFMA R28, R22, UR13, R23 ;  /* 0x0000000d161c7c23 */ /* 0x008fe40008000017 */
[----:B------:R1:W3:Y:S02]  /*0810*/  LDG.E R22, desc[UR4][R2.64+0x1818] ;  /* 0x0018180402167981 */ /* 0x0002e4000c1e1900 */
[----:B-1----:R-:W1:Y:S01]  /*0820*/  LDC.64 R2, c[0x0][0x388] ;  /* 0x0000e200ff027b82 */ /* 0x002e620000000a00 */
[----:B--2---:R-:W-:-:S04]  /*0830*/  FFMA R19, R19, UR14, R28 ;  /* 0x0000000e13137c23 */ /* 0x004fc8000800001c */
[----:B-----5:R-:W-:Y:S01]  /*0840*/  FFMA R19, R0, UR15, R19 ;  /* 0x0000000f00137c23 */ /* 0x020fe20008000013 */
[----:B------:R-:W2:Y:S03]  /*0850*/  LDCU.128 UR12, c[0x3][0xc0] ;  /* 0x00c01800ff0c77ac */ /* 0x000ea60008000c00 */
[----:B0-----:R-:W-:-:S04]  /*0860*/  FFMA R8, R8, UR8, R19 ;  /* 0x0000000808087c23 */ /* 0x001fc80008000013 */
[----:B------:R-:W-:-:S04]  /*0870*/  FFMA R9, R9, UR9, R8 ;  /* 0x0000000909097c23 */ /* 0x000fc80008000008 */
[----:B------:R-:W-:-:S04]  /*0880*/  FFMA R10, R10, UR10, R9 ;  /* 0x0000000a0a0a7c23 */ /* 0x000fc80008000009 */
[----:B------:R-:W-:Y:S01]  /*0890*/  FFMA R11, R11, UR11, R10 ;  /* 0x0000000b0b0b7c23 */ /* 0x000fe2000800000a */
[----:B------:R-:W0:Y:S03]  /*08a0*/  LDCU.128 UR8, c[0x3][0xd0] ;  /* 0x00c01a00ff0877ac */ /* 0x000e260008000c00 */
[----:B--2---:R-:W-:-:S04]  /*08b0*/  FFMA R12, R12, UR12, R11 ;  /* 0x0000000c0c0c7c23 */ /* 0x004fc8000800000b */
[----:B------:R-:W-:-:S04]  /*08c0*/  FFMA R13, R13, UR13, R12 ;  /* 0x0000000d0d0d7c23 */ /* 0x000fc8000800000c */
[----:B------:R-:W-:-:S04]  /*08d0*/  FFMA R13, R20, UR14, R13 ;  /* 0x0000000e140d7c23 */ /* 0x000fc8000800000d */
[----:B------:R-:W-:Y:S01]  /*08e0*/  FFMA R14, R14, UR15, R13 ;  /* 0x0000000f0e0e7c23 */ /* 0x000fe2000800000d */
        /* <DEDUP_REMOVED lines=9> */
[----:B------:R-:W-:-:S04]  /*0980*/  FFMA R25, R25, UR15, R18 ;  /* 0x0000000f19197c23 */ /* 0x000fc80008000012 */
[----:B0-----:R-:W-:-:S04]  /*0990*/  FFMA R25, R24, UR8, R25 ;  /* 0x0000000818197c23 */ /* 0x001fc80008000019 */
[----:B------:R-:W-:Y:S01]  /*09a0*/  FFMA R25, R4, UR9, R25 ;  /* 0x0000000904197c23 */ /* 0x000fe20008000019 */
[----:B------:R-:W-:-:S04]  /*09b0*/  IMAD R7, R7, 0xf9, R6 ;  /* 0x000000f907077824 */ /* 0x000fc800078e0206 */
[----:B-1----:R-:W-:-:S04]  /*09c0*/  IMAD.WIDE.U32 R2, R7, 0x4, R2 ;  /* 0x0000000407027825 */ /* 0x002fc800078e0002 */
[----:B---3--:R-:W-:-:S04]  /*09d0*/  FFMA R22, R22, UR10, R25 ;  /* 0x0000000a16167c23 */ /* 0x008fc80008000019 */
[----:B------:R-:W-:-:S05]  /*09e0*/  FFMA R5, R5, UR11, R22 ;  /* 0x0000000b05057c23 */ /* 0x000fca0008000016 */
[----:B------:R-:W-:Y:S01]  /*09f0*/  STG.E desc[UR4][R2.64], R5 ;  /* 0x0000000502007986 */ /* 0x000fe2000c101904 */
[----:B------:R-:W-:Y:S05]  /*0a00*/  EXIT ;  /* 0x000000000000794d */ /* 0x000fea0003800000 */
.L_x_0:
[----:B------:R-:W-:-:S00]  /*0a10*/  BRA `(.L_x_0) ;  /* 0xfffffffc00fc7947 */ /* 0x000fc0000383ffff */
[----:B------:R-:W-:-:S00]  /*0a20*/  NOP ;  /* 0x0000000000007918 */ /* 0x000fc00000000000 */
        /* <DEDUP_REMOVED lines=13> */
.L_x_1:


//--------------------- .nv.shared.reserved.0     --------------------------
	.section	.nv.shared.reserved.0,"aw",@nobits
	.weak		__nv_reservedSMEM_offset_0_alias
	.size		__nv_reservedSMEM_offset_0_alias, 0, 64
	.other		__nv_reservedSMEM_offset_0_alias,@"STO_CUDA_RESERVED_SHARED STV_DEFAULT"
__nv_reservedSMEM_offset_0_alias:
	.zero		0
	.zero		64


//--------------------- .nv.constant0._Z14crossCorrelatePfS_ --------------------------
	.section	.nv.constant0._Z14crossCorrelatePfS_,"a",@progbits
	.sectionflags	@""
	.align	4
.nv.constant0._Z14crossCorrelatePfS_:
	.zero		912


//--------------------- SYMBOLS --------------------------

	.type		.nv.reservedSmem.offset0,@object
	.size		.nv.reservedSmem.offset0,0x4
